	.headerflags	@"EF_CUDA_TEXMODE_UNIFIED EF_CUDA_64BIT_ADDRESS EF_CUDA_ACCELERATORS EF_CUDA_SM90 EF_CUDA_VIRTUAL_SM(EF_CUDA_SM90)"
	.elftype	@"ET_EXEC"


//--------------------- .nv.info                  --------------------------
	.section	.nv.info,"",@"SHT_CUDA_INFO"
	.align	4


	//----- nvinfo : EIATTR_REGCOUNT
	.align		4
        /*0000*/ 	.byte	0x04, 0x2f
        /*0002*/ 	.short	(.L_1 - .L_0)
	.align		4
.L_0:
        /*0004*/ 	.word	index@(triton_poi_fused_0)
        /*0008*/ 	.word	0x0000001a


	//----- nvinfo : EIATTR_MIN_STACK_SIZE
	.align		4
.L_1:
        /*000c*/ 	.byte	0x04, 0x12
        /*000e*/ 	.short	(.L_3 - .L_2)
	.align		4
.L_2:
        /*0010*/ 	.word	index@(triton_poi_fused_0)
        /*0014*/ 	.word	0x00000000


	//----- nvinfo : EIATTR_FRAME_SIZE
	.align		4
.L_3:
        /*0018*/ 	.byte	0x04, 0x11
        /*001a*/ 	.short	(.L_5 - .L_4)
	.align		4
.L_4:
        /*001c*/ 	.word	index@(triton_poi_fused_0)
        /*0020*/ 	.word	0x00000000


	//----- nvinfo : EIATTR_MIN_STACK_SIZE
	.align		4
.L_5:
        /*0024*/ 	.byte	0x04, 0x12
        /*0026*/ 	.short	(.L_7 - .L_6)
	.align		4
.L_6:
        /*0028*/ 	.word	index@(triton_poi_fused_0)
        /*002c*/ 	.word	0x00000000
.L_7:


//--------------------- .nv.info.triton_poi_fused_0 --------------------------
	.section	.nv.info.triton_poi_fused_0,"",@"SHT_CUDA_INFO"
	.sectionflags	@""
	.align	4


	//----- nvinfo : EIATTR_CUDA_API_VERSION
	.align		4
        /*0000*/ 	.byte	0x04, 0x37
        /*0002*/ 	.short	(.L_9 - .L_8)
.L_8:
        /*0004*/ 	.word	0x0000007c


	//----- nvinfo : EIATTR_KPARAM_INFO
	.align		4
.L_9:
        /*0008*/ 	.byte	0x04, 0x17
        /*000a*/ 	.short	(.L_11 - .L_10)
.L_10:
        /*000c*/ 	.word	0x00000000
        /*0010*/ 	.short	0x0003
        /*0012*/ 	.short	0x0014
        /*0014*/ 	.byte	0x00, 0xf0, 0x11, 0x00


	//----- nvinfo : EIATTR_KPARAM_INFO
	.align		4
.L_11:
        /*0018*/ 	.byte	0x04, 0x17
        /*001a*/ 	.short	(.L_13 - .L_12)
.L_12:
        /*001c*/ 	.word	0x00000000
        /*0020*/ 	.short	0x0002
        /*0022*/ 	.short	0x0010
        /*0024*/ 	.byte	0x00, 0xf0, 0x11, 0x00


	//----- nvinfo : EIATTR_KPARAM_INFO
	.align		4
.L_13:
        /*0028*/ 	.byte	0x04, 0x17
        /*002a*/ 	.short	(.L_15 - .L_14)
.L_14:
        /*002c*/ 	.word	0x00000000
        /*0030*/ 	.short	0x0001
        /*0032*/ 	.short	0x0008
        /*0034*/ 	.byte	0x00, 0xf4, 0x21, 0x00


	//----- nvinfo : EIATTR_KPARAM_INFO
	.align		4
.L_15:
        /*0038*/ 	.byte	0x04, 0x17
        /*003a*/ 	.short	(.L_17 - .L_16)
.L_16:
        /*003c*/ 	.word	0x00000000
        /*0040*/ 	.short	0x0000
        /*0042*/ 	.short	0x0000
        /*0044*/ 	.byte	0x00, 0xf4, 0x21, 0x00


	//----- nvinfo : EIATTR_SPARSE_MMA_MASK
	.align		4
.L_17:
        /*0048*/ 	.byte	0x03, 0x50
        /*004a*/ 	.short	0x0000


	//----- nvinfo : EIATTR_MAXREG_COUNT
	.align		4
        /*004c*/ 	.byte	0x03, 0x1b
        /*004e*/ 	.short	0x00ff


	//----- nvinfo : EIATTR_EXIT_INSTR_OFFSETS
	.align		4
        /*0050*/ 	.byte	0x04, 0x1c
        /*0052*/ 	.short	(.L_19 - .L_18)


	//   ....[0]....
.L_18:
        /*0054*/ 	.word	0x000004b0


	//   ....[1]....
        /*0058*/ 	.word	0x00000510


	//----- nvinfo : EIATTR_REQNTID
	.align		4
.L_19:
        /*005c*/ 	.byte	0x04, 0x10
        /*005e*/ 	.short	(.L_21 - .L_20)
.L_20:
        /*0060*/ 	.word	0x00000080
        /*0064*/ 	.word	0x00000001
        /*0068*/ 	.word	0x00000001


	//----- nvinfo : EIATTR_CBANK_PARAM_SIZE
	.align		4
.L_21:
        /*006c*/ 	.byte	0x03, 0x19
        /*006e*/ 	.short	0x0018


	//----- nvinfo : EIATTR_PARAM_CBANK
	.align		4
        /*0070*/ 	.byte	0x04, 0x0a
        /*0072*/ 	.short	(.L_23 - .L_22)
	.align		4
.L_22:
        /*0074*/ 	.word	index@(.nv.constant0.triton_poi_fused_0)
        /*0078*/ 	.short	0x0210
        /*007a*/ 	.short	0x0018


	//----- nvinfo : EIATTR_SW_WAR
	.align		4
.L_23:
        /*007c*/ 	.byte	0x04, 0x36
        /*007e*/ 	.short	(.L_25 - .L_24)
.L_24:
        /*0080*/ 	.word	0x00000008
.L_25:


//--------------------- .nv.callgraph             --------------------------
	.section	.nv.callgraph,"",@"SHT_CUDA_CALLGRAPH"
	.align	4
	.sectionentsize	8
	.align		4
        /*0000*/ 	.word	0x00000000
	.align		4
        /*0004*/ 	.word	0xffffffff
	.align		4
        /*0008*/ 	.word	0x00000000
	.align		4
        /*000c*/ 	.word	0xfffffffe
	.align		4
        /*0010*/ 	.word	0x00000000
	.align		4
        /*0014*/ 	.word	0xfffffffd
	.align		4
        /*0018*/ 	.word	0x00000000
	.align		4
        /*001c*/ 	.word	0xfffffffc


//--------------------- .text.triton_poi_fused_0  --------------------------
	.section	.text.triton_poi_fused_0,"ax",@progbits
	.sectionflags	@"SHF_BARRIERS=1"
	.align	128
        .global         triton_poi_fused_0
        .type           triton_poi_fused_0,@function
        .size           triton_poi_fused_0,(.L_x_1 - triton_poi_fused_0)
        .other          triton_poi_fused_0,@"STO_CUDA_ENTRY STV_DEFAULT"
triton_poi_fused_0:
.text.triton_poi_fused_0:
[----:B------:R-:W0:Y:S02]  /*0000*/  LDC R1, c[0x0][0x28] ;  /* 0x00000a00ff017b82 */ /* 0x000e240000000800 */
[----:B------:R-:W1:Y:S01]  /*0010*/  S2R R18, SR_TID.X ;  /* 0x0000000000127919 */ /* 0x000e620000002100 */
[----:B------:R-:W2:Y:S01]  /*0020*/  LDC.64 R4, c[0x0][0x210] ;  /* 0x00008400ff047b82 */ /* 0x000ea20000000a00 */
[----:B------:R-:W-:Y:S02]  /*0030*/  CS2R R8, SRZ ;  /* 0x0000000000087805 */ /* 0x000fe4000001ff00 */
[----:B------:R-:W-:Y:S01]  /*0040*/  CS2R R10, SRZ ;  /* 0x00000000000a7805 */ /* 0x000fe2000001ff00 */
[----:B------:R-:W3:Y:S01]  /*0050*/  S2R R17, SR_CTAID.Y ;  /* 0x0000000000117919 */ /* 0x000ee20000002600 */
[----:B------:R-:W-:Y:S01]  /*0060*/  ULDC.64 UR6, c[0x0][0x208] ;  /* 0x0000820000067ab9 */ /* 0x000fe20000000a00 */
[----:B------:R-:W4:Y:S01]  /*0070*/  S2R R3, SR_CTAID.X ;  /* 0x0000000000037919 */ /* 0x000f220000002500 */
[----:B-1----:R-:W-:Y:S01]  /*0080*/  SHF.R.U32.HI R0, RZ, 0x3, R18 ;  /* 0x00000003ff007819 */ /* 0x002fe20000011612 */
[----:B------:R-:W-:Y:S02]  /*0090*/  IMAD.SHL.U32 R2, R18, 0x4, RZ ;  /* 0x0000000412027824 */ /* 0x000fe400078e00ff */
[----:B---3--:R-:W-:Y:S01]  /*00a0*/  IMAD.SHL.U32 R17, R17, 0x20, RZ ;  /* 0x0000002011117824 */ /* 0x008fe200078e00ff */
[----:B------:R-:W-:Y:S01]  /*00b0*/  SGXT.U32 R0, R0, 0x4 ;  /* 0x000000040000781a */ /* 0x000fe20000000000 */
[----:B----4-:R-:W-:-:S03]  /*00c0*/  IMAD.SHL.U32 R3, R3, 0x20, RZ ;  /* 0x0000002003037824 */ /* 0x010fc600078e00ff */
[----:B------:R-:W-:Y:S02]  /*00d0*/  LOP3.LUT R6, R17, R0, RZ, 0xfc, !PT ;  /* 0x0000000011067212 */ /* 0x000fe400078efcff */
[----:B------:R-:W-:Y:S02]  /*00e0*/  LOP3.LUT R7, R17, 0x10, R0, 0xfe, !PT ;  /* 0x0000001011077812 */ /* 0x000fe400078efe00 */
[----:B------:R-:W-:Y:S02]  /*00f0*/  LOP3.LUT R12, R3, 0x1c, R2, 0xf8, !PT ;  /* 0x0000001c030c7812 */ /* 0x000fe400078ef802 */
[C---:B------:R-:W-:Y:S02]  /*0100*/  ISETP.GE.AND P0, PT, R6.reuse, 0x300, PT ;  /* 0x000003000600780c */ /* 0x040fe40003f06270 */
[C---:B------:R-:W-:Y:S01]  /*0110*/  ISETP.GE.AND P1, PT, R7.reuse, 0x300, PT ;  /* 0x000003000700780c */ /* 0x040fe20003f26270 */
[--C-:B------:R-:W-:Y:S02]  /*0120*/  IMAD R13, R6, 0x1000, R12.reuse ;  /* 0x00001000060d7824 */ /* 0x100fe400078e020c */
[----:B------:R-:W-:-:S02]  /*0130*/  IMAD R15, R7, 0x1000, R12 ;  /* 0x00001000070f7824 */ /* 0x000fc400078e020c */
[----:B--2---:R-:W-:Y:S01]  /*0140*/  IMAD.WIDE R12, R13, 0x4, R4 ;  /* 0x000000040d0c7825 */ /* 0x004fe200078e0204 */
[----:B------:R-:W-:-:S03]  /*0150*/  CS2R R6, SRZ ;  /* 0x0000000000067805 */ /* 0x000fc6000001ff00 */
[----:B------:R-:W-:Y:S01]  /*0160*/  IMAD.WIDE R14, R15, 0x4, R4 ;  /* 0x000000040f0e7825 */ /* 0x000fe200078e0204 */
[----:B------:R-:W-:Y:S01]  /*0170*/  CS2R R4, SRZ ;  /* 0x0000000000047805 */ /* 0x000fe2000001ff00 */
[----:B------:R1:W2:Y:S05]  /*0180*/  @!P0 LDG.E.EL.128 R8, desc[UR6][R12.64] ;  /* 0x000000060c088981 */ /* 0x0002aa000c2e1d00 */
[----:B------:R3:W4:Y:S01]  /*0190*/  @!P1 LDG.E.EL.128 R4, desc[UR6][R14.64] ;  /* 0x000000060e049981 */ /* 0x000722000c2e1d00 */
[----:B------:R-:W5:Y:S01]  /*01a0*/  S2UR UR5, SR_CgaCtaId ;  /* 0x00000000000579c3 */ /* 0x000f620000008800 */
[C---:B------:R-:W-:Y:S01]  /*01b0*/  IMAD.SHL.U32 R16, R18.reuse, 0x80, RZ ;  /* 0x0000008012107824 */ /* 0x040fe200078e00ff */
[----:B------:R-:W-:Y:S01]  /*01c0*/  UMOV UR4, 0x400 ;  /* 0x0000040000047882 */ /* 0x000fe20000000000 */
[----:B------:R-:W-:-:S03]  /*01d0*/  IMAD.SHL.U32 R18, R18, 0x2, RZ ;  /* 0x0000000212127824 */ /* 0x000fc600078e00ff */
[----:B------:R-:W-:Y:S02]  /*01e0*/  LOP3.LUT R19, R16, 0x380, RZ, 0xc0, !PT ;  /* 0x0000038010137812 */ /* 0x000fe400078ec0ff */
[----:B------:R-:W-:Y:S02]  /*01f0*/  LOP3.LUT R22, R18, 0xf0, RZ, 0xc0, !PT ;  /* 0x000000f012167812 */ /* 0x000fe400078ec0ff */
[C---:B-1----:R-:W-:Y:S02]  /*0200*/  LOP3.LUT R13, R19.reuse, 0x20, RZ, 0xfc, !PT ;  /* 0x00000020130d7812 */ /* 0x042fe400078efcff */
[C---:B------:R-:W-:Y:S02]  /*0210*/  LOP3.LUT R16, R19.reuse, 0x40, RZ, 0xfc, !PT ;  /* 0x0000004013107812 */ /* 0x040fe400078efcff */
[C---:B------:R-:W-:Y:S02]  /*0220*/  LOP3.LUT R12, R19.reuse, R0, RZ, 0xfc, !PT ;  /* 0x00000000130c7212 */ /* 0x040fe400078efcff */
[----:B---3--:R-:W-:Y:S01]  /*0230*/  LOP3.LUT R14, R19, 0x60, RZ, 0xfc, !PT ;  /* 0x00000060130e7812 */ /* 0x008fe200078efcff */
[----:B-----5:R-:W-:-:S06]  /*0240*/  UPRMT UR4, UR5, 0x654, UR4 ;  /* 0x0000065405047896 */ /* 0x020fcc0008000004 */
[----:B------:R-:W-:Y:S02]  /*0250*/  LEA.HI R19, R19, UR4, RZ, 0x1f ;  /* 0x0000000413137c11 */ /* 0x000fe4000f8ff8ff */
[----:B------:R-:W-:Y:S02]  /*0260*/  LEA.HI R13, R13, UR4, RZ, 0x1f ;  /* 0x000000040d0d7c11 */ /* 0x000fe4000f8ff8ff */
[----:B------:R-:W-:Y:S01]  /*0270*/  LEA.HI R15, R16, UR4, RZ, 0x1f ;  /* 0x00000004100f7c11 */ /* 0x000fe2000f8ff8ff */
[----:B------:R-:W-:Y:S01]  /*0280*/  IMAD R19, R12, 0x4, R19 ;  /* 0x000000040c137824 */ /* 0x000fe200078e0213 */
[----:B------:R-:W-:Y:S01]  /*0290*/  LEA.HI R23, R14, UR4, RZ, 0x1f ;  /* 0x000000040e177c11 */ /* 0x000fe2000f8ff8ff */
[----:B------:R-:W-:Y:S01]  /*02a0*/  IMAD R18, R12, 0x4, R13 ;  /* 0x000000040c127824 */ /* 0x000fe200078e020d */
[----:B------:R-:W-:Y:S01]  /*02b0*/  LOP3.LUT R16, R2, 0x1fc, RZ, 0xc0, !PT ;  /* 0x000001fc02107812 */ /* 0x000fe200078ec0ff */
[C---:B------:R-:W-:Y:S01]  /*02c0*/  IMAD R21, R12.reuse, 0x4, R15 ;  /* 0x000000040c157824 */ /* 0x040fe200078e020f */
[----:B------:R-:W-:Y:S01]  /*02d0*/  LOP3.LUT R2, R17, 0x1c, R2, 0xf8, !PT ;  /* 0x0000001c11027812 */ /* 0x000fe200078ef802 */
[----:B------:R-:W-:-:S02]  /*02e0*/  IMAD R20, R12, 0x4, R23 ;  /* 0x000000040c147824 */ /* 0x000fc400078e0217 */
[----:B------:R-:W-:Y:S01]  /*02f0*/  VIADD R13, R22, UR4 ;  /* 0x00000004160d7c36 */ /* 0x000fe20008000000 */
[C---:B------:R-:W-:Y:S01]  /*0300*/  ISETP.GE.AND P0, PT, R2.reuse, 0x300, PT ;  /* 0x000003000200780c */ /* 0x040fe20003f06270 */
[----:B------:R-:W-:-:S04]  /*0310*/  IMAD.HI R17, R2, 0x2aaaaaab, RZ ;  /* 0x2aaaaaab02117827 */ /* 0x000fc800078e02ff */
[----:B------:R-:W-:Y:S01]  /*0320*/  IMAD R13, R16, 0x4, R13 ;  /* 0x00000004100d7824 */ /* 0x000fe200078e020d */
[----:B--2---:R-:W-:Y:S04]  /*0330*/  STS [R19], R8 ;  /* 0x0000000813007388 */ /* 0x004fe80000000800 */
[----:B------:R1:W-:Y:S04]  /*0340*/  STS [R18+0x80], R9 ;  /* 0x0000800912007388 */ /* 0x0003e80000000800 */
[----:B------:R2:W-:Y:S04]  /*0350*/  STS [R21+0x100], R10 ;  /* 0x0001000a15007388 */ /* 0x0005e80000000800 */
[----:B------:R-:W-:Y:S01]  /*0360*/  STS [R20+0x180], R11 ;  /* 0x0001800b14007388 */ /* 0x000fe20000000800 */
[----:B-1----:R-:W1:Y:S03]  /*0370*/  LDC.64 R8, c[0x0][0x218] ;  /* 0x00008600ff087b82 */ /* 0x002e660000000a00 */
[----:B----4-:R3:W-:Y:S01]  /*0380*/  STS [R19+0x40], R4 ;  /* 0x0000400413007388 */ /* 0x0107e20000000800 */
[----:B--2---:R-:W-:-:S03]  /*0390*/  SHF.R.U32.HI R10, RZ, 0x1f, R17 ;  /* 0x0000001fff0a7819 */ /* 0x004fc60000011611 */
[----:B------:R2:W-:Y:S01]  /*03a0*/  STS [R18+0xc0], R5 ;  /* 0x0000c00512007388 */ /* 0x0005e20000000800 */
[----:B------:R-:W-:-:S03]  /*03b0*/  LEA.HI.SX32 R17, R17, R10, 0x1b ;  /* 0x0000000a11117211 */ /* 0x000fc600078fdaff */
[----:B------:R-:W-:Y:S01]  /*03c0*/  STS [R21+0x140], R6 ;  /* 0x0001400615007388 */ /* 0x000fe20000000800 */
[----:B------:R-:W-:Y:S01]  /*03d0*/  LOP3.LUT R10, R16, 0x200, RZ, 0xfc, !PT ;  /* 0x00000200100a7812 */ /* 0x000fe200078efcff */
[----:B---3--:R-:W-:Y:S02]  /*03e0*/  IMAD R4, R17, -0xc0, R2 ;  /* 0xffffff4011047824 */ /* 0x008fe400078e0202 */
[----:B------:R3:W-:Y:S01]  /*03f0*/  STS [R20+0x1c0], R7 ;  /* 0x0001c00714007388 */ /* 0x0007e20000000800 */
[----:B------:R-:W-:Y:S01]  /*0400*/  LOP3.LUT R2, R3, R0, RZ, 0xfc, !PT ;  /* 0x0000000003027212 */ /* 0x000fe200078efcff */
[----:B------:R-:W-:Y:S01]  /*0410*/  IMAD R17, R17, 0xc0000, R4 ;  /* 0x000c000011117824 */ /* 0x000fe200078e0204 */
[----:B------:R-:W-:Y:S01]  /*0420*/  BAR.SYNC.DEFER_BLOCKING 0x0 ;  /* 0x0000000000007b1d */ /* 0x000fe20000010000 */
[----:B------:R-:W-:Y:S02]  /*0430*/  SHF.R.U32.HI R10, RZ, 0x1, R10 ;  /* 0x00000001ff0a7819 */ /* 0x000fe4000001160a */
[----:B--2---:R-:W-:-:S02]  /*0440*/  IMAD R5, R2, 0xc0, R17 ;  /* 0x000000c002057824 */ /* 0x004fc400078e0211 */
[----:B------:R-:W-:Y:S02]  /*0450*/  LOP3.LUT R10, R10, 0x1f0, RZ, 0xc0, !PT ;  /* 0x000001f00a0a7812 */ /* 0x000fe400078ec0ff */
[----:B-1----:R-:W-:-:S04]  /*0460*/  IMAD.WIDE R4, R5, 0x4, R8 ;  /* 0x0000000405047825 */ /* 0x002fc800078e0208 */
[----:B---3--:R-:W-:-:S04]  /*0470*/  VIADD R7, R10, UR4 ;  /* 0x000000040a077c36 */ /* 0x008fc80008000000 */
[----:B------:R-:W-:Y:S01]  /*0480*/  IMAD R7, R16, 0x4, R7 ;  /* 0x0000000410077824 */ /* 0x000fe200078e0207 */
[----:B------:R-:W1:Y:S04]  /*0490*/  LDS.128 R12, [R13] ;  /* 0x000000000d0c7984 */ /* 0x000e680000000c00 */
[----:B-1----:R1:W-:Y:S01]  /*04a0*/  @!P0 STG.E.128 desc[UR6][R4.64], R12 ;  /* 0x0000000c04008986 */ /* 0x0023e2000c101d06 */
[----:B------:R-:W-:Y:S05]  /*04b0*/  @P0 EXIT ;  /* 0x000000000000094d */ /* 0x000fea0003800000 */
[----:B-1----:R-:W0:Y:S01]  /*04c0*/  LDS.128 R4, [R7+0x800] ;  /* 0x0008000007047984 */ /* 0x002e220000000c00 */
[----:B------:R-:W-:-:S05]  /*04d0*/  LOP3.LUT R0, R3, 0x10, R0, 0xfe, !PT ;  /* 0x0000001003007812 */ /* 0x000fca00078efe00 */
[----:B------:R-:W-:-:S04]  /*04e0*/  IMAD R17, R0, 0xc0, R17 ;  /* 0x000000c000117824 */ /* 0x000fc800078e0211 */
[----:B------:R-:W-:-:S05]  /*04f0*/  IMAD.WIDE R8, R17, 0x4, R8 ;  /* 0x0000000411087825 */ /* 0x000fca00078e0208 */
[----:B0-----:R-:W-:Y:S01]  /*0500*/  STG.E.128 desc[UR6][R8.64], R4 ;  /* 0x0000000408007986 */ /* 0x001fe2000c101d06 */
[----:B------:R-:W-:Y:S05]  /*0510*/  EXIT ;  /* 0x000000000000794d */ /* 0x000fea0003800000 */
.L_x_0:
[----:B------:R-:W-:-:S00]  /*0520*/  BRA `(.L_x_0) ;  /* 0xfffffffc00fc7947 */ /* 0x000fc0000383ffff */
[----:B------:R-:W-:-:S00]  /*0530*/  NOP ;  /* 0x0000000000007918 */ /* 0x000fc00000000000 */
        /* <DEDUP_REMOVED lines=12> */
.L_x_1:


//--------------------- .nv.shared.triton_poi_fused_0 --------------------------
	.section	.nv.shared.triton_poi_fused_0,"aw",@nobits
	.sectionflags	@""
	.align	16
	.zero		1024


//--------------------- .nv.constant0.triton_poi_fused_0 --------------------------
	.section	.nv.constant0.triton_poi_fused_0,"a",@progbits
	.sectionflags	@""
	.align	4
.nv.constant0.triton_poi_fused_0:
	.zero		552
